	.headerflags	@"EF_CUDA_TEXMODE_UNIFIED EF_CUDA_64BIT_ADDRESS EF_CUDA_ACCELERATORS EF_CUDA_SM90 EF_CUDA_VIRTUAL_SM(EF_CUDA_SM90)"
	.elftype	@"ET_EXEC"


//--------------------- .nv.info                  --------------------------
	.section	.nv.info,"",@"SHT_CUDA_INFO"
	.align	4


	//----- nvinfo : EIATTR_REGCOUNT
	.align		4
        /*0000*/ 	.byte	0x04, 0x2f
        /*0002*/ 	.short	(.L_2 - .L_1)
	.align		4
.L_1:
        /*0004*/ 	.word	index@(triton_poi_fused_add_convolution_elu_mul_27)
        /*0008*/ 	.word	0x00000014


	//----- nvinfo : EIATTR_MIN_STACK_SIZE
	.align		4
.L_2:
        /*000c*/ 	.byte	0x04, 0x12
        /*000e*/ 	.short	(.L_4 - .L_3)
	.align		4
.L_3:
        /*0010*/ 	.word	index@(triton_poi_fused_add_convolution_elu_mul_27)
        /*0014*/ 	.word	0x00000000


	//----- nvinfo : EIATTR_FRAME_SIZE
	.align		4
.L_4:
        /*0018*/ 	.byte	0x04, 0x11
        /*001a*/ 	.short	(.L_6 - .L_5)
	.align		4
.L_5:
        /*001c*/ 	.word	index@(triton_poi_fused_add_convolution_elu_mul_27)
        /*0020*/ 	.word	0x00000000


	//----- nvinfo : EIATTR_MIN_STACK_SIZE
	.align		4
.L_6:
        /*0024*/ 	.byte	0x04, 0x12
        /*0026*/ 	.short	(.L_8 - .L_7)
	.align		4
.L_7:
        /*0028*/ 	.word	index@(triton_poi_fused_add_convolution_elu_mul_27)
        /*002c*/ 	.word	0x00000000
.L_8:


//--------------------- .nv.info.triton_poi_fused_add_convolution_elu_mul_27 --------------------------
	.section	.nv.info.triton_poi_fused_add_convolution_elu_mul_27,"",@"SHT_CUDA_INFO"
	.sectionflags	@""
	.align	4


	//----- nvinfo : EIATTR_CUDA_API_VERSION
	.align		4
        /*0000*/ 	.byte	0x04, 0x37
        /*0002*/ 	.short	(.L_10 - .L_9)
.L_9:
        /*0004*/ 	.word	0x0000007c


	//----- nvinfo : EIATTR_KPARAM_INFO
	.align		4
.L_10:
        /*0008*/ 	.byte	0x04, 0x17
        /*000a*/ 	.short	(.L_12 - .L_11)
.L_11:
        /*000c*/ 	.word	0x00000000
        /*0010*/ 	.short	0x0005
        /*0012*/ 	.short	0x0028
        /*0014*/ 	.byte	0x00, 0xf0, 0x11, 0x00


	//----- nvinfo : EIATTR_KPARAM_INFO
	.align		4
.L_12:
        /*0018*/ 	.byte	0x04, 0x17
        /*001a*/ 	.short	(.L_14 - .L_13)
.L_13:
        /*001c*/ 	.word	0x00000000
        /*0020*/ 	.short	0x0004
        /*0022*/ 	.short	0x0020
        /*0024*/ 	.byte	0x00, 0xf4, 0x21, 0x00


	//----- nvinfo : EIATTR_KPARAM_INFO
	.align		4
.L_14:
        /*0028*/ 	.byte	0x04, 0x17
        /*002a*/ 	.short	(.L_16 - .L_15)
.L_15:
        /*002c*/ 	.word	0x00000000
        /*0030*/ 	.short	0x0003
        /*0032*/ 	.short	0x0018
        /*0034*/ 	.byte	0x00, 0xf4, 0x21, 0x00


	//----- nvinfo : EIATTR_KPARAM_INFO
	.align		4
.L_16:
        /*0038*/ 	.byte	0x04, 0x17
        /*003a*/ 	.short	(.L_18 - .L_17)
.L_17:
        /*003c*/ 	.word	0x00000000
        /*0040*/ 	.short	0x0002
        /*0042*/ 	.short	0x0010
        /*0044*/ 	.byte	0x00, 0xf4, 0x21, 0x00


	//----- nvinfo : EIATTR_KPARAM_INFO
	.align		4
.L_18:
        /*0048*/ 	.byte	0x04, 0x17
        /*004a*/ 	.short	(.L_20 - .L_19)
.L_19:
        /*004c*/ 	.word	0x00000000
        /*0050*/ 	.short	0x0001
        /*0052*/ 	.short	0x0008
        /*0054*/ 	.byte	0x00, 0xf4, 0x21, 0x00


	//----- nvinfo : EIATTR_KPARAM_INFO
	.align		4
.L_20:
        /*0058*/ 	.byte	0x04, 0x17
        /*005a*/ 	.short	(.L_22 - .L_21)
.L_21:
        /*005c*/ 	.word	0x00000000
        /*0060*/ 	.short	0x0000
        /*0062*/ 	.short	0x0000
        /*0064*/ 	.byte	0x00, 0xf4, 0x21, 0x00


	//----- nvinfo : EIATTR_SPARSE_MMA_MASK
	.align		4
.L_22:
        /*0068*/ 	.byte	0x03, 0x50
        /*006a*/ 	.short	0x0000


	//----- nvinfo : EIATTR_MAXREG_COUNT
	.align		4
        /*006c*/ 	.byte	0x03, 0x1b
        /*006e*/ 	.short	0x00ff


	//----- nvinfo : EIATTR_EXIT_INSTR_OFFSETS
	.align		4
        /*0070*/ 	.byte	0x04, 0x1c
        /*0072*/ 	.short	(.L_24 - .L_23)


	//   ....[0]....
.L_23:
        /*0074*/ 	.word	0x00000570


	//----- nvinfo : EIATTR_REQNTID
	.align		4
.L_24:
        /*0078*/ 	.byte	0x04, 0x10
        /*007a*/ 	.short	(.L_26 - .L_25)
.L_25:
        /*007c*/ 	.word	0x00000080
        /*0080*/ 	.word	0x00000001
        /*0084*/ 	.word	0x00000001


	//----- nvinfo : EIATTR_CBANK_PARAM_SIZE
	.align		4
.L_26:
        /*0088*/ 	.byte	0x03, 0x19
        /*008a*/ 	.short	0x002c


	//----- nvinfo : EIATTR_PARAM_CBANK
	.align		4
        /*008c*/ 	.byte	0x04, 0x0a
        /*008e*/ 	.short	(.L_28 - .L_27)
	.align		4
.L_27:
        /*0090*/ 	.word	index@(.nv.constant0.triton_poi_fused_add_convolution_elu_mul_27)
        /*0094*/ 	.short	0x0210
        /*0096*/ 	.short	0x002c


	//----- nvinfo : EIATTR_SW_WAR
	.align		4
.L_28:
        /*0098*/ 	.byte	0x04, 0x36
        /*009a*/ 	.short	(.L_30 - .L_29)
.L_29:
        /*009c*/ 	.word	0x00000008
.L_30:


//--------------------- .nv.callgraph             --------------------------
	.section	.nv.callgraph,"",@"SHT_CUDA_CALLGRAPH"
	.align	4
	.sectionentsize	8
	.align		4
        /*0000*/ 	.word	0x00000000
	.align		4
        /*0004*/ 	.word	0xffffffff
	.align		4
        /*0008*/ 	.word	0x00000000
	.align		4
        /*000c*/ 	.word	0xfffffffe
	.align		4
        /*0010*/ 	.word	0x00000000
	.align		4
        /*0014*/ 	.word	0xfffffffd
	.align		4
        /*0018*/ 	.word	0x00000000
	.align		4
        /*001c*/ 	.word	0xfffffffc


//--------------------- .nv.constant4             --------------------------
	.section	.nv.constant4,"a",@progbits
	.align	8
	.align		8
.nv.constant4:
        /*0000*/ 	.dword	_$_str


//--------------------- .text.triton_poi_fused_add_convolution_elu_mul_27 --------------------------
	.section	.text.triton_poi_fused_add_convolution_elu_mul_27,"ax",@progbits
	.align	128
        .global         triton_poi_fused_add_convolution_elu_mul_27
        .type           triton_poi_fused_add_convolution_elu_mul_27,@function
        .size           triton_poi_fused_add_convolution_elu_mul_27,(.L_x_1 - triton_poi_fused_add_convolution_elu_mul_27)
        .other          triton_poi_fused_add_convolution_elu_mul_27,@"STO_CUDA_ENTRY STV_DEFAULT"
triton_poi_fused_add_convolution_elu_mul_27:
.text.triton_poi_fused_add_convolution_elu_mul_27:
[----:B------:R-:W-:Y:S01]  /*0000*/  LDC R1, c[0x0][0x28] ;  /* 0x00000a00ff017b82 */ /* 0x000fe20000000800 */
[----:B------:R-:W1:Y:S07]  /*0010*/  S2R R0, SR_TID.X ;  /* 0x0000000000007919 */ /* 0x000e6e0000002100 */
[----:B------:R-:W2:Y:S01]  /*0020*/  LDC.64 R6, c[0x0][0x218] ;  /* 0x00008600ff067b82 */ /* 0x000ea20000000a00 */
[----:B------:R-:W-:Y:S01]  /*0030*/  ULDC.64 UR4, c[0x0][0x208] ;  /* 0x0000820000047ab9 */ /* 0x000fe20000000a00 */
[----:B------:R-:W3:Y:S06]  /*0040*/  S2R R11, SR_CTAID.X ;  /* 0x00000000000b7919 */ /* 0x000eec0000002500 */
[----:B------:R-:W4:Y:S08]  /*0050*/  LDC.64 R2, c[0x0][0x210] ;  /* 0x00008400ff027b82 */ /* 0x000f300000000a00 */
[----:B------:R-:W5:Y:S08]  /*0060*/  LDC.64 R8, c[0x0][0x220] ;  /* 0x00008800ff087b82 */ /* 0x000f700000000a00 */
[----:B------:R-:W5:Y:S01]  /*0070*/  LDC.64 R4, c[0x0][0x228] ;  /* 0x00008a00ff047b82 */ /* 0x000f620000000a00 */
[----:B-1----:R-:W-:-:S04]  /*0080*/  SHF.L.U32 R0, R0, 0x1, RZ ;  /* 0x0000000100007819 */ /* 0x002fc800000006ff */
[----:B------:R-:W-:Y:S02]  /*0090*/  LOP3.LUT R0, R0, 0xfe, RZ, 0xc0, !PT ;  /* 0x000000fe00007812 */ /* 0x000fe400078ec0ff */
[----:B---3--:R-:W-:Y:S02]  /*00a0*/  SHF.R.S32.HI R10, RZ, 0x17, R11 ;  /* 0x00000017ff0a7819 */ /* 0x008fe4000001140b */
[----:B------:R-:W-:Y:S02]  /*00b0*/  LEA R0, R11, R0, 0x8 ;  /* 0x000000000b007211 */ /* 0x000fe400078e40ff */
[----:B------:R-:W-:-:S03]  /*00c0*/  SGXT R11, R10, 0x1 ;  /* 0x000000010a0b781a */ /* 0x000fc60000000200 */
[----:B----4-:R-:W-:Y:S01]  /*00d0*/  IMAD.WIDE R2, R0, 0x4, R2 ;  /* 0x0000000400027825 */ /* 0x010fe200078e0202 */
[----:B------:R-:W-:-:S04]  /*00e0*/  LEA.HI R11, R11, R0, RZ, 0x7 ;  /* 0x000000000b0b7211 */ /* 0x000fc800078f38ff */
[----:B------:R-:W-:-:S04]  /*00f0*/  LOP3.LUT R11, R11, 0xffffff80, RZ, 0xc0, !PT ;  /* 0xffffff800b0b7812 */ /* 0x000fc800078ec0ff */
[----:B------:R-:W-:-:S05]  /*0100*/  IADD3 R13, R0, -R11, RZ ;  /* 0x8000000b000d7210 */ /* 0x000fca0007ffe0ff */
[----:B--2---:R-:W-:-:S04]  /*0110*/  IMAD.WIDE R10, R13, 0x4, R6 ;  /* 0x000000040d0a7825 */ /* 0x004fc800078e0206 */
[C---:B-----5:R-:W-:Y:S02]  /*0120*/  IMAD.WIDE R8, R13.reuse, 0x4, R8 ;  /* 0x000000040d087825 */ /* 0x060fe400078e0208 */
[----:B------:R-:W2:Y:S02]  /*0130*/  LDG.E.EL.64 R10, desc[UR4][R10.64] ;  /* 0x000000040a0a7981 */ /* 0x000ea4000c2e1b00 */
[----:B0-----:R-:W-:Y:S02]  /*0140*/  IMAD.WIDE R12, R13, 0x4, R4 ;  /* 0x000000040d0c7825 */ /* 0x001fe400078e0204 */
[----:B------:R-:W2:Y:S04]  /*0150*/  LDG.E.64 R4, desc[UR4][R2.64] ;  /* 0x0000000402047981 */ /* 0x000ea8000c1e1b00 */
[----:B------:R-:W3:Y:S04]  /*0160*/  LDG.E.EL.64 R6, desc[UR4][R8.64] ;  /* 0x0000000408067981 */ /* 0x000ee8000c2e1b00 */
[----:B------:R-:W3:Y:S01]  /*0170*/  LDG.E.EL.64 R12, desc[UR4][R12.64] ;  /* 0x000000040c0c7981 */ /* 0x000ee2000c2e1b00 */
[----:B--2---:R-:W-:Y:S01]  /*0180*/  FADD R4, R4, R10 ;  /* 0x0000000a04047221 */ /* 0x004fe20000000000 */
[----:B------:R-:W-:-:S03]  /*0190*/  FADD R5, R5, R11 ;  /* 0x0000000b05057221 */ /* 0x000fc60000000000 */
[----:B---3--:R-:W-:Y:S01]  /*01a0*/  FFMA R6, R6, R4, R12 ;  /* 0x0000000406067223 */ /* 0x008fe2000000000c */
[----:B------:R-:W-:-:S03]  /*01b0*/  FFMA R7, R7, R5, R13 ;  /* 0x0000000507077223 */ /* 0x000fc6000000000d */
[----:B------:R-:W-:Y:S01]  /*01c0*/  FMUL R14, R6, 1.4426950216293334961 ;  /* 0x3fb8aa3b060e7820 */ /* 0x000fe20000400000 */
[----:B------:R-:W-:-:S05]  /*01d0*/  FMUL R15, R7, 1.4426950216293334961 ;  /* 0x3fb8aa3b070f7820 */ /* 0x000fca0000400000 */
[----:B------:R-:W0:Y:S01]  /*01e0*/  FRND R14, R14 ;  /* 0x0000000e000e7307 */ /* 0x000e220000201000 */
[----:B------:R-:W-:Y:S01]  /*01f0*/  FADD.FTZ R10, |R6|, -RZ ;  /* 0x800000ff060a7221 */ /* 0x000fe20000010200 */
[----:B------:R-:W-:-:S06]  /*0200*/  FADD.FTZ R8, |R7|, -RZ ;  /* 0x800000ff07087221 */ /* 0x000fcc0000010200 */
[----:B------:R-:W1:Y:S01]  /*0210*/  FRND R15, R15 ;  /* 0x0000000f000f7307 */ /* 0x000e620000201000 */
[----:B------:R-:W-:Y:S02]  /*0220*/  FSETP.GEU.AND P0, PT, R10, 0.40999999642372131348, PT ;  /* 0x3ed1eb850a00780b */ /* 0x000fe40003f0e000 */
[----:B------:R-:W-:Y:S01]  /*0230*/  FSETP.GEU.AND P1, PT, R8, 0.40999999642372131348, PT ;  /* 0x3ed1eb850800780b */ /* 0x000fe20003f2e000 */
[----:B------:R-:W-:Y:S01]  /*0240*/  HFMA2.MMA R13, -RZ, RZ, 0.83837890625, -4044 ;  /* 0x3ab5ebe6ff0d7435 */ /* 0x000fe200000001ff */
[----:B0-----:R-:W-:-:S04]  /*0250*/  FSEL R9, R14, RZ, P0 ;  /* 0x000000ff0e097208 */ /* 0x001fc80000000000 */
[----:B------:R-:W-:Y:S02]  /*0260*/  FSETP.NEU.AND P4, PT, R9, 128, PT ;  /* 0x430000000900780b */ /* 0x000fe40003f8d000 */
[----:B-1----:R-:W-:Y:S01]  /*0270*/  FSEL R8, R15, RZ, P1 ;  /* 0x000000ff0f087208 */ /* 0x002fe20000800000 */
[C---:B------:R-:W-:Y:S01]  /*0280*/  FFMA.FTZ R12, -R9.reuse, 0.693145751953125, R6 ;  /* 0x3f317200090c7823 */ /* 0x040fe20000010106 */
[----:B------:R-:W-:-:S03]  /*0290*/  FSEL R10, R9, 127, P4 ;  /* 0x42fe0000090a7808 */ /* 0x000fc60002000000 */
[C---:B------:R-:W-:Y:S01]  /*02a0*/  FFMA.FTZ R11, -R8.reuse, 0.693145751953125, R7 ;  /* 0x3f317200080b7823 */ /* 0x040fe20000010107 */
[----:B------:R-:W-:Y:S01]  /*02b0*/  FFMA.FTZ R9, -R9, 1.428606765330187045e-06, R12 ;  /* 0x35bfbe8e09097823 */ /* 0x000fe2000001010c */
[C---:B------:R-:W-:Y:S02]  /*02c0*/  FSETP.NEU.AND P2, PT, R8.reuse, 128, PT ;  /* 0x430000000800780b */ /* 0x040fe40003f4d000 */
[C---:B------:R-:W-:Y:S01]  /*02d0*/  FFMA.FTZ R16, -R8.reuse, 1.428606765330187045e-06, R11 ;  /* 0x35bfbe8e08107823 */ /* 0x040fe2000001010b */
[CC--:B------:R-:W-:Y:S01]  /*02e0*/  FFMA.FTZ R14, R9.reuse, R13.reuse, 0.0083824126049876213074 ;  /* 0x3c095663090e7423 */ /* 0x0c0fe2000001000d */
[----:B------:R-:W-:Y:S02]  /*02f0*/  FSEL R11, R8, 127, P2 ;  /* 0x42fe0000080b7808 */ /* 0x000fe40001000000 */
[C---:B------:R-:W-:Y:S01]  /*0300*/  FFMA.FTZ R13, R16.reuse, R13, 0.0083824126049876213074 ;  /* 0x3c095663100d7423 */ /* 0x040fe2000001000d */
[C---:B------:R-:W-:Y:S01]  /*0310*/  FFMA.FTZ R14, R9.reuse, R14, 0.041667830199003219604 ;  /* 0x3d2aabe3090e7423 */ /* 0x040fe2000001000e */
[----:B------:R-:W0:Y:S02]  /*0320*/  MUFU.EX2 R12, R10 ;  /* 0x0000000a000c7308 */ /* 0x000e240000000800 */
[----:B------:R-:W-:Y:S01]  /*0330*/  FFMA.FTZ R15, R16, R13, 0.041667830199003219604 ;  /* 0x3d2aabe3100f7423 */ /* 0x000fe2000001000d */
[----:B------:R-:W-:-:S05]  /*0340*/  FFMA.FTZ R14, R9, R14, 0.16666397452354431152 ;  /* 0x3e2aa9f6090e7423 */ /* 0x000fca000001000e */
[----:B------:R-:W1:Y:S01]  /*0350*/  MUFU.EX2 R13, R11 ;  /* 0x0000000b000d7308 */ /* 0x000e620000000800 */
[----:B------:R-:W-:Y:S01]  /*0360*/  FFMA.FTZ R15, R16, R15, 0.16666397452354431152 ;  /* 0x3e2aa9f6100f7423 */ /* 0x000fe2000001000f */
[----:B------:R-:W-:-:S03]  /*0370*/  FFMA.FTZ R14, R9, R14, 0.49999994039535522461 ;  /* 0x3efffffe090e7423 */ /* 0x000fc6000001000e */
[----:B------:R-:W-:Y:S01]  /*0380*/  FFMA.FTZ R15, R16, R15, 0.49999994039535522461 ;  /* 0x3efffffe100f7423 */ /* 0x000fe2000001000f */
[----:B------:R-:W-:-:S03]  /*0390*/  FMUL R14, R9, R14 ;  /* 0x0000000e090e7220 */ /* 0x000fc60000400000 */
[C---:B------:R-:W-:Y:S01]  /*03a0*/  FMUL R17, R16.reuse, R15 ;  /* 0x0000000f10117220 */ /* 0x040fe20000400000 */
[----:B------:R-:W-:Y:S02]  /*03b0*/  FFMA.FTZ R15, R9, R14, R9 ;  /* 0x0000000e090f7223 */ /* 0x000fe40000010009 */
[----:B------:R-:W2:Y:S01]  /*03c0*/  LDC.64 R8, c[0x0][0x230] ;  /* 0x00008c00ff087b82 */ /* 0x000ea20000000a00 */
[----:B------:R-:W-:Y:S01]  /*03d0*/  FFMA.FTZ R16, R16, R17, R16 ;  /* 0x0000001110107223 */ /* 0x000fe20000010010 */
[----:B0-----:R-:W-:Y:S01]  /*03e0*/  FADD R17, R12, -1 ;  /* 0xbf8000000c117421 */ /* 0x001fe20000000000 */
[C---:B-1----:R-:W-:Y:S01]  /*03f0*/  FADD R14, R13.reuse, -1 ;  /* 0xbf8000000d0e7421 */ /* 0x042fe20000000000 */
[----:B------:R-:W-:Y:S02]  /*0400*/  FSETP.NEU.AND P1, PT, R6, RZ, PT ;  /* 0x000000ff0600720b */ /* 0x000fe40003f2d000 */
[----:B------:R-:W-:Y:S01]  /*0410*/  FFMA.FTZ R12, R12, R15, R17 ;  /* 0x0000000f0c0c7223 */ /* 0x000fe20000010011 */
[----:B------:R-:W-:Y:S01]  /*0420*/  FFMA.FTZ R13, R13, R16, R14 ;  /* 0x000000100d0d7223 */ /* 0x000fe2000001000e */
[----:B------:R-:W-:-:S02]  /*0430*/  FSETP.NEU.AND P0, PT, R7, RZ, PT ;  /* 0x000000ff0700720b */ /* 0x000fc40003f0d000 */
[----:B------:R-:W-:Y:S01]  /*0440*/  FSETP.GT.AND P3, PT, R11, 128, PT ;  /* 0x430000000b00780b */ /* 0x000fe20003f64000 */
[----:B------:R-:W-:Y:S01]  /*0450*/  @!P2 FADD R13, R13, R13 ;  /* 0x0000000d0d0da221 */ /* 0x000fe20000000000 */
[----:B------:R-:W-:Y:S01]  /*0460*/  @!P4 FADD R12, R12, R12 ;  /* 0x0000000c0c0cc221 */ /* 0x000fe20000000000 */
[C---:B------:R-:W-:Y:S02]  /*0470*/  FSETP.GT.AND P4, PT, R10.reuse, 128, PT ;  /* 0x430000000a00780b */ /* 0x040fe40003f84000 */
[----:B------:R-:W-:Y:S02]  /*0480*/  FSETP.GEU.AND P2, PT, R11, -25, PT ;  /* 0xc1c800000b00780b */ /* 0x000fe40003f4e000 */
[----:B------:R-:W-:Y:S02]  /*0490*/  FSEL R13, R13, +INF , !P3 ;  /* 0x7f8000000d0d7808 */ /* 0x000fe40005800000 */
[----:B------:R-:W-:Y:S02]  /*04a0*/  FSETP.GEU.AND P3, PT, R10, -25, PT ;  /* 0xc1c800000a00780b */ /* 0x000fe40003f6e000 */
[----:B------:R-:W-:Y:S01]  /*04b0*/  FSEL R12, R12, +INF , !P4 ;  /* 0x7f8000000c0c7808 */ /* 0x000fe20006000000 */
[----:B------:R-:W-:Y:S01]  /*04c0*/  FADD R11, R6, R6 ;  /* 0x00000006060b7221 */ /* 0x000fe20000000000 */
[----:B------:R-:W-:Y:S01]  /*04d0*/  FSEL R10, R13, -1, P2 ;  /* 0xbf8000000d0a7808 */ /* 0x000fe20001000000 */
[----:B------:R-:W-:Y:S01]  /*04e0*/  @!P0 FADD R10, R7, R7 ;  /* 0x00000007070a8221 */ /* 0x000fe20000000000 */
[----:B------:R-:W-:-:S02]  /*04f0*/  @P1 FSEL R11, R12, -1, P3 ;  /* 0xbf8000000c0b1808 */ /* 0x000fc40001800000 */
[----:B------:R-:W-:Y:S02]  /*0500*/  FSETP.GT.AND P1, PT, R6, RZ, PT ;  /* 0x000000ff0600720b */ /* 0x000fe40003f24000 */
[C---:B------:R-:W-:Y:S01]  /*0510*/  FSETP.GT.AND P0, PT, R7.reuse, RZ, PT ;  /* 0x000000ff0700720b */ /* 0x040fe20003f04000 */
[----:B--2---:R-:W-:Y:S01]  /*0520*/  IMAD.WIDE R8, R0, 0x4, R8 ;  /* 0x0000000400087825 */ /* 0x004fe200078e0208 */
[----:B------:R-:W-:Y:S02]  /*0530*/  FSEL R6, R6, R11, P1 ;  /* 0x0000000b06067208 */ /* 0x000fe40000800000 */
[----:B------:R-:W-:Y:S01]  /*0540*/  FSEL R7, R7, R10, P0 ;  /* 0x0000000a07077208 */ /* 0x000fe20000000000 */
[----:B------:R-:W-:Y:S04]  /*0550*/  STG.E.64 desc[UR4][R2.64], R4 ;  /* 0x0000000402007986 */ /* 0x000fe8000c101b04 */
[----:B------:R-:W-:Y:S01]  /*0560*/  STG.E.64 desc[UR4][R8.64], R6 ;  /* 0x0000000608007986 */ /* 0x000fe2000c101b04 */
[----:B------:R-:W-:Y:S05]  /*0570*/  EXIT ;  /* 0x000000000000794d */ /* 0x000fea0003800000 */
.L_x_0:
[----:B------:R-:W-:-:S00]  /*0580*/  BRA `(.L_x_0) ;  /* 0xfffffffc00fc7947 */ /* 0x000fc0000383ffff */
[----:B------:R-:W-:-:S00]  /*0590*/  NOP ;  /* 0x0000000000007918 */ /* 0x000fc00000000000 */
        /* <DEDUP_REMOVED lines=14> */
.L_x_1:


//--------------------- .nv.global.init           --------------------------
	.section	.nv.global.init,"aw",@progbits
.nv.global.init:
	.type		_$_str,@object
	.size		_$_str,(.L_0 - _$_str)
_$_str:
        /*0000*/ 	.byte	0x5f, 0x5f, 0x43, 0x55, 0x44, 0x41, 0x5f, 0x46, 0x54, 0x5a, 0x00
.L_0:


//--------------------- .nv.constant0.triton_poi_fused_add_convolution_elu_mul_27 --------------------------
	.section	.nv.constant0.triton_poi_fused_add_convolution_elu_mul_27,"a",@progbits
	.sectionflags	@""
	.align	4
.nv.constant0.triton_poi_fused_add_convolution_elu_mul_27:
	.zero		572
